//
// Generated by NVIDIA NVVM Compiler
//
// Compiler Build ID: CL-36424714
// Cuda compilation tools, release 13.0, V13.0.88
// Based on NVVM 20.0.0
//

.version 9.0
.target sm_100
.address_size 64

	// .globl	_Z12helloFromGPUv
.extern .func  (.param .b32 func_retval0) vprintf
(
	.param .b64 vprintf_param_0,
	.param .b64 vprintf_param_1
)
;
.global .align 1 .b8 $str[44] = {72, 101, 108, 108, 111, 32, 87, 111, 114, 108, 100, 33, 32, 84, 104, 105, 115, 32, 105, 115, 32, 67, 80, 85, 40, 72, 111, 115, 116, 41, 32, 116, 104, 114, 101, 97, 100, 32, 37, 100, 32, 46, 10};

.visible .entry _Z12helloFromGPUv()
{
	.local .align 8 .b8 	__local_depot0[8];
	.reg .b64 	%SP;
	.reg .b64 	%SPL;
	.reg .b32 	%r<4>;
	.reg .b64 	%rd<5>;

	mov.u64 	%SPL, __local_depot0;
	cvta.local.u64 	%SP, %SPL;
	add.u64 	%rd1, %SP, 0;
	add.u64 	%rd2, %SPL, 0;
	mov.u32 	%r1, %tid.x;
	st.local.u32 	[%rd2], %r1;
	mov.u64 	%rd3, $str;
	cvta.global.u64 	%rd4, %rd3;
	{ // callseq 0, 0
	.param .b64 param0;
	st.param.b64 	[param0], %rd4;
	.param .b64 param1;
	st.param.b64 	[param1], %rd1;
	.param .b32 retval0;
	call.uni (retval0), 
	vprintf, 
	(
	param0, 
	param1
	);
	ld.param.b32 	%r2, [retval0];
	} // callseq 0
	ret;

}


// ===== COMPILED SASS (sm_100) =====

	.target	sm_100

	.elftype	@"ET_EXEC"


//--------------------- .note.nv.tkinfo           --------------------------
	.section	.note.nv.tkinfo,"",@"SHT_NOTE"
	.sectionflags	@"SHF_NOTE_NV_TKINFO"
	.tkinfo
        /*0018*/ 	.word	0x00000002
        /*0030*/ 	.string	""
        /*0030*/ 	.string	"ptxas"
        /*0030*/ 	.string	"Cuda compilation tools, release 13.0, V13.0.88"
        /*0030*/ 	.string	"Build cuda_13.0.r13.0/compiler.36424714_0"
        /*0030*/ 	.string	"-arch sm_100 -m 64 "



//--------------------- .note.nv.cuinfo           --------------------------
	.section	.note.nv.cuinfo,"",@"SHT_NOTE"
	.sectionflags	@"SHF_NOTE_NV_CUINFO"
        /*0018*/ 	.short	0x0002
        /*001a*/ 	.short	0x0064
        /*001c*/ 	.short	0x0082
	.zero		2


//--------------------- .nv.info                  --------------------------
	.section	.nv.info,"",@"SHT_CUDA_INFO"
	.align	4


	//----- nvinfo : EIATTR_REGCOUNT
	.align		4
        /*0000*/ 	.byte	0x04, 0x2f
        /*0002*/ 	.short	(.L_2 - .L_1)
	.align		4
.L_1:
        /*0004*/ 	.word	index@(_Z12helloFromGPUv)
        /*0008*/ 	.word	0x00000018


	//----- nvinfo : EIATTR_FRAME_SIZE
	.align		4
.L_2:
        /*000c*/ 	.byte	0x04, 0x11
        /*000e*/ 	.short	(.L_4 - .L_3)
	.align		4
.L_3:
        /*0010*/ 	.word	index@(_Z12helloFromGPUv)
        /*0014*/ 	.word	0x00000008


	//----- nvinfo : EIATTR_MIN_STACK_SIZE
	.align		4
.L_4:
        /*0018*/ 	.byte	0x04, 0x12
        /*001a*/ 	.short	(.L_6 - .L_5)
	.align		4
.L_5:
        /*001c*/ 	.word	index@(_Z12helloFromGPUv)
        /*0020*/ 	.word	0x00000008
.L_6:


//--------------------- .nv.compat                --------------------------
	.section	.nv.compat,"",@"SHT_CUDA_COMPAT_INFO"
	.align	4
        /*0000*/ 	.byte	0x02, 0x09, 0x00, 0x00, 0x02, 0x02, 0x01, 0x00, 0x02, 0x05, 0x05, 0x00, 0x03, 0x07, 0x01, 0x01
        /*0010*/ 	.byte	0x02, 0x03, 0x00, 0x00, 0x02, 0x06, 0x01, 0x00, 0x04, 0x0b, 0x08, 0x00, 0x09, 0x00, 0x00, 0x00
        /*0020*/ 	.byte	0x00, 0x00, 0x00, 0x00


//--------------------- .nv.info._Z12helloFromGPUv --------------------------
	.section	.nv.info._Z12helloFromGPUv,"",@"SHT_CUDA_INFO"
	.sectionflags	@""
	.align	4


	//----- nvinfo : EIATTR_CUDA_API_VERSION
	.align		4
        /*0000*/ 	.byte	0x04, 0x37
        /*0002*/ 	.short	(.L_8 - .L_7)
.L_7:
        /*0004*/ 	.word	0x00000082


	//----- nvinfo : EIATTR_SPARSE_MMA_MASK
	.align		4
.L_8:
        /*0008*/ 	.byte	0x03, 0x50
        /*000a*/ 	.short	0x0000


	//----- nvinfo : EIATTR_MAXREG_COUNT
	.align		4
        /*000c*/ 	.byte	0x03, 0x1b
        /*000e*/ 	.short	0x00ff


	//----- nvinfo : EIATTR_EXTERNS
	.align		4
        /*0010*/ 	.byte	0x04, 0x0f
        /*0012*/ 	.short	(.L_10 - .L_9)


	//   ....[0]....
	.align		4
.L_9:
        /*0014*/ 	.word	index@(vprintf)


	//----- nvinfo : EIATTR_MERCURY_ISA_VERSION
	.align		4
.L_10:
        /*0018*/ 	.byte	0x03, 0x5f
        /*001a*/ 	.short	0x0101


	//----- nvinfo : EIATTR_VRC_CTA_INIT_COUNT
	.align		4
        /*001c*/ 	.byte	0x02, 0x4a
	.zero		1
	.zero		1


	//----- nvinfo : EIATTR_SYSCALL_OFFSETS
	.align		4
        /*0020*/ 	.byte	0x04, 0x46
        /*0022*/ 	.short	(.L_12 - .L_11)


	//   ....[0]....
.L_11:
        /*0024*/ 	.word	0x000000e0


	//----- nvinfo : EIATTR_EXIT_INSTR_OFFSETS
	.align		4
.L_12:
        /*0028*/ 	.byte	0x04, 0x1c
        /*002a*/ 	.short	(.L_14 - .L_13)


	//   ....[0]....
.L_13:
        /*002c*/ 	.word	0x000000f0


	//----- nvinfo : EIATTR_SW_WAR
	.align		4
.L_14:
        /*0030*/ 	.byte	0x04, 0x36
        /*0032*/ 	.short	(.L_16 - .L_15)
.L_15:
        /*0034*/ 	.word	0x00000008
.L_16:


//--------------------- .nv.callgraph             --------------------------
	.section	.nv.callgraph,"",@"SHT_CUDA_CALLGRAPH"
	.align	4
	.sectionentsize	8
	.align		4
        /*0000*/ 	.word	0x00000000
	.align		4
        /*0004*/ 	.word	0xffffffff
	.align		4
        /*0008*/ 	.word	index@(_Z12helloFromGPUv)
	.align		4
        /*000c*/ 	.word	index@(vprintf)
	.align		4
        /*0010*/ 	.word	0x00000000
	.align		4
        /*0014*/ 	.word	0xfffffffe
	.align		4
        /*0018*/ 	.word	0x00000000
	.align		4
        /*001c*/ 	.word	0xfffffffd
	.align		4
        /*0020*/ 	.word	0x00000000
	.align		4
        /*0024*/ 	.word	0xfffffffc


//--------------------- .nv.constant4             --------------------------
	.section	.nv.constant4,"a",@progbits
	.align	8
	.align		8
.nv.constant4:
        /*0000*/ 	.dword	vprintf
	.align		8
        /*0008*/ 	.dword	$str


//--------------------- .text._Z12helloFromGPUv   --------------------------
	.section	.text._Z12helloFromGPUv,"ax",@progbits
	.align	128
        .global         _Z12helloFromGPUv
        .type           _Z12helloFromGPUv,@function
        .size           _Z12helloFromGPUv,(.L_x_2 - _Z12helloFromGPUv)
        .other          _Z12helloFromGPUv,@"STO_CUDA_ENTRY STV_DEFAULT"
_Z12helloFromGPUv:
.text._Z12helloFromGPUv:
[----:B------:R-:W0:Y:S01]  /*0000*/  LDC R1, c[0x0][0x37c] ;  /* 0x0000df00ff017b82 */ /* 0x000e220000000800 */
[----:B------:R-:W1:Y:S01]  /*0010*/  S2R R8, SR_TID.X ;  /* 0x0000000000087919 */ /* 0x000e620000002100 */
[----:B0-----:R-:W-:Y:S01]  /*0020*/  VIADD R1, R1, 0xfffffff8 ;  /* 0xfffffff801017836 */ /* 0x001fe20000000000 */
[----:B------:R-:W-:Y:S01]  /*0030*/  MOV R0, 0x0 ;  /* 0x0000000000007802 */ /* 0x000fe20000000f00 */
[----:B------:R-:W0:Y:S04]  /*0040*/  LDCU UR4, c[0x0][0x2f8] ;  /* 0x00005f00ff0477ac */ /* 0x000e280008000800 */
[----:B------:R2:W3:Y:S01]  /*0050*/  LDC.64 R2, c[0x4][R0] ;  /* 0x0100000000027b82 */ /* 0x0004e20000000a00 */
[----:B------:R-:W4:Y:S01]  /*0060*/  LDCU.64 UR6, c[0x4][0x8] ;  /* 0x01000100ff0677ac */ /* 0x000f220008000a00 */
[----:B------:R-:W5:Y:S01]  /*0070*/  LDCU UR5, c[0x0][0x2fc] ;  /* 0x00005f80ff0577ac */ /* 0x000f620008000800 */
[----:B0-----:R-:W-:Y:S01]  /*0080*/  IADD3 R6, P0, PT, R1, UR4, RZ ;  /* 0x0000000401067c10 */ /* 0x001fe2000ff1e0ff */
[----:B----4-:R-:W-:Y:S01]  /*0090*/  IMAD.U32 R4, RZ, RZ, UR6 ;  /* 0x00000006ff047e24 */ /* 0x010fe2000f8e00ff */
[----:B------:R-:W-:-:S03]  /*00a0*/  MOV R5, UR7 ;  /* 0x0000000700057c02 */ /* 0x000fc60008000f00 */
[----:B-----5:R-:W-:Y:S01]  /*00b0*/  IMAD.X R7, RZ, RZ, UR5, P0 ;  /* 0x00000005ff077e24 */ /* 0x020fe200080e06ff */
[----:B-1----:R2:W-:Y:S07]  /*00c0*/  STL [R1], R8 ;  /* 0x0000000801007387 */ /* 0x0025ee0000100800 */
[----:B------:R-:W-:-:S07]  /*00d0*/  LEPC R20, `(.L_x_0) ;  /* 0x000000001014794e */ /* 0x000fce0000000000 */
[----:B--23--:R-:W-:Y:S05]  /*00e0*/  CALL.ABS.NOINC R2 ;  /* 0x0000000002007343 */ /* 0x00cfea0003c00000 */
.L_x_0:
[----:B------:R-:W-:Y:S05]  /*00f0*/  EXIT ;  /* 0x000000000000794d */ /* 0x000fea0003800000 */
.L_x_1:
[----:B------:R-:W-:-:S00]  /*0100*/  BRA `(.L_x_1) ;  /* 0xfffffffc00fc7947 */ /* 0x000fc0000383ffff */
[----:B------:R-:W-:-:S00]  /*0110*/  NOP ;  /* 0x0000000000007918 */ /* 0x000fc00000000000 */
        /* <DEDUP_REMOVED lines=14> */
.L_x_2:


//--------------------- .nv.global.init           --------------------------
	.section	.nv.global.init,"aw",@progbits
.nv.global.init:
	.type		$str,@object
	.size		$str,(.L_0 - $str)
$str:
        /*0000*/ 	.byte	0x48, 0x65, 0x6c, 0x6c, 0x6f, 0x20, 0x57, 0x6f, 0x72, 0x6c, 0x64, 0x21, 0x20, 0x54, 0x68, 0x69
        /*0010*/ 	.byte	0x73, 0x20, 0x69, 0x73, 0x20, 0x43, 0x50, 0x55, 0x28, 0x48, 0x6f, 0x73, 0x74, 0x29, 0x20, 0x74
        /*0020*/ 	.byte	0x68, 0x72, 0x65, 0x61, 0x64, 0x20, 0x25, 0x64, 0x20, 0x2e, 0x0a, 0x00
.L_0:


//--------------------- .nv.shared.reserved.0     --------------------------
	.section	.nv.shared.reserved.0,"aw",@nobits
	.weak		__nv_reservedSMEM_offset_0_alias
	.size		__nv_reservedSMEM_offset_0_alias, 0, 64
	.other		__nv_reservedSMEM_offset_0_alias,@"STO_CUDA_RESERVED_SHARED STV_DEFAULT"
__nv_reservedSMEM_offset_0_alias:
	.zero		0
	.zero		64


//--------------------- .nv.constant0._Z12helloFromGPUv --------------------------
	.section	.nv.constant0._Z12helloFromGPUv,"a",@progbits
	.sectionflags	@""
	.align	4
.nv.constant0._Z12helloFromGPUv:
	.zero		896


//--------------------- SYMBOLS --------------------------

	.type		.nv.reservedSmem.offset0,@object
	.size		.nv.reservedSmem.offset0,0x4
	.type		vprintf,@function
